//
// Generated by NVIDIA NVVM Compiler
//
// Compiler Build ID: CL-36424714
// Cuda compilation tools, release 13.0, V13.0.88
// Based on NVVM 20.0.0
//

.version 9.0
.target sm_100
.address_size 64

	// .globl	_Z26colortoGrayscaleConvertionPhS_ii

.visible .entry _Z26colortoGrayscaleConvertionPhS_ii(
	.param .u64 .ptr .align 1 _Z26colortoGrayscaleConvertionPhS_ii_param_0,
	.param .u64 .ptr .align 1 _Z26colortoGrayscaleConvertionPhS_ii_param_1,
	.param .u32 _Z26colortoGrayscaleConvertionPhS_ii_param_2,
	.param .u32 _Z26colortoGrayscaleConvertionPhS_ii_param_3
)
{
	.reg .pred 	%p<4>;
	.reg .b16 	%rs<4>;
	.reg .b32 	%r<16>;
	.reg .b32 	%f<7>;
	.reg .b64 	%rd<9>;

	ld.param.u64 	%rd1, [_Z26colortoGrayscaleConvertionPhS_ii_param_0];
	ld.param.u64 	%rd2, [_Z26colortoGrayscaleConvertionPhS_ii_param_1];
	ld.param.u32 	%r3, [_Z26colortoGrayscaleConvertionPhS_ii_param_2];
	ld.param.u32 	%r4, [_Z26colortoGrayscaleConvertionPhS_ii_param_3];
	mov.u32 	%r6, %ctaid.x;
	mov.u32 	%r7, %ntid.x;
	mov.u32 	%r8, %tid.x;
	mad.lo.s32 	%r1, %r6, %r7, %r8;
	mov.u32 	%r9, %ctaid.y;
	mov.u32 	%r10, %ntid.y;
	mov.u32 	%r11, %tid.y;
	mad.lo.s32 	%r12, %r9, %r10, %r11;
	setp.ge.s32 	%p1, %r1, %r3;
	setp.ge.s32 	%p2, %r12, %r4;
	or.pred  	%p3, %p1, %p2;
	@%p3 bra 	$L__BB0_2;
	cvta.to.global.u64 	%rd3, %rd2;
	cvta.to.global.u64 	%rd4, %rd1;
	mad.lo.s32 	%r13, %r3, %r12, %r1;
	mul.lo.s32 	%r14, %r13, 3;
	cvt.s64.s32 	%rd5, %r14;
	add.s64 	%rd6, %rd3, %rd5;
	ld.global.u8 	%rs1, [%rd6];
	ld.global.u8 	%rs2, [%rd6+1];
	ld.global.u8 	%rs3, [%rd6+2];
	cvt.rn.f32.u16 	%f1, %rs1;
	cvt.rn.f32.u16 	%f2, %rs2;
	mul.f32 	%f3, %f2, 0f3F3851EC;
	fma.rn.f32 	%f4, %f1, 0f3E570A3D, %f3;
	cvt.rn.f32.u16 	%f5, %rs3;
	fma.rn.f32 	%f6, %f5, 0f3D8F5C29, %f4;
	cvt.rzi.u32.f32 	%r15, %f6;
	cvt.s64.s32 	%rd7, %r13;
	add.s64 	%rd8, %rd4, %rd7;
	st.global.u8 	[%rd8], %r15;
$L__BB0_2:
	ret;

}


// ===== COMPILED SASS (sm_100) =====

	.target	sm_100

	.elftype	@"ET_EXEC"


//--------------------- .note.nv.tkinfo           --------------------------
	.section	.note.nv.tkinfo,"",@"SHT_NOTE"
	.sectionflags	@"SHF_NOTE_NV_TKINFO"
	.tkinfo
        /*0018*/ 	.word	0x00000002
        /*0030*/ 	.string	""
        /*0030*/ 	.string	"ptxas"
        /*0030*/ 	.string	"Cuda compilation tools, release 13.0, V13.0.88"
        /*0030*/ 	.string	"Build cuda_13.0.r13.0/compiler.36424714_0"
        /*0030*/ 	.string	"-arch sm_100 -m 64 "



//--------------------- .note.nv.cuinfo           --------------------------
	.section	.note.nv.cuinfo,"",@"SHT_NOTE"
	.sectionflags	@"SHF_NOTE_NV_CUINFO"
        /*0018*/ 	.short	0x0002
        /*001a*/ 	.short	0x0064
        /*001c*/ 	.short	0x0082
	.zero		2


//--------------------- .nv.info                  --------------------------
	.section	.nv.info,"",@"SHT_CUDA_INFO"
	.align	4


	//----- nvinfo : EIATTR_REGCOUNT
	.align		4
        /*0000*/ 	.byte	0x04, 0x2f
        /*0002*/ 	.short	(.L_1 - .L_0)
	.align		4
.L_0:
        /*0004*/ 	.word	index@(_Z26colortoGrayscaleConvertionPhS_ii)
        /*0008*/ 	.word	0x0000000a


	//----- nvinfo : EIATTR_FRAME_SIZE
	.align		4
.L_1:
        /*000c*/ 	.byte	0x04, 0x11
        /*000e*/ 	.short	(.L_3 - .L_2)
	.align		4
.L_2:
        /*0010*/ 	.word	index@(_Z26colortoGrayscaleConvertionPhS_ii)
        /*0014*/ 	.word	0x00000000


	//----- nvinfo : EIATTR_MIN_STACK_SIZE
	.align		4
.L_3:
        /*0018*/ 	.byte	0x04, 0x12
        /*001a*/ 	.short	(.L_5 - .L_4)
	.align		4
.L_4:
        /*001c*/ 	.word	index@(_Z26colortoGrayscaleConvertionPhS_ii)
        /*0020*/ 	.word	0x00000000
.L_5:


//--------------------- .nv.compat                --------------------------
	.section	.nv.compat,"",@"SHT_CUDA_COMPAT_INFO"
	.align	4
        /*0000*/ 	.byte	0x02, 0x09, 0x00, 0x00, 0x02, 0x02, 0x01, 0x00, 0x02, 0x05, 0x05, 0x00, 0x03, 0x07, 0x01, 0x01
        /*0010*/ 	.byte	0x02, 0x03, 0x00, 0x00, 0x02, 0x06, 0x01, 0x00, 0x04, 0x0b, 0x08, 0x00, 0x09, 0x00, 0x00, 0x00
        /*0020*/ 	.byte	0x00, 0x00, 0x00, 0x00


//--------------------- .nv.info._Z26colortoGrayscaleConvertionPhS_ii --------------------------
	.section	.nv.info._Z26colortoGrayscaleConvertionPhS_ii,"",@"SHT_CUDA_INFO"
	.sectionflags	@""
	.align	4


	//----- nvinfo : EIATTR_CUDA_API_VERSION
	.align		4
        /*0000*/ 	.byte	0x04, 0x37
        /*0002*/ 	.short	(.L_7 - .L_6)
.L_6:
        /*0004*/ 	.word	0x00000082


	//----- nvinfo : EIATTR_KPARAM_INFO
	.align		4
.L_7:
        /*0008*/ 	.byte	0x04, 0x17
        /*000a*/ 	.short	(.L_9 - .L_8)
.L_8:
        /*000c*/ 	.word	0x00000000
        /*0010*/ 	.short	0x0003
        /*0012*/ 	.short	0x0014
        /*0014*/ 	.byte	0x00, 0xf0, 0x11, 0x00


	//----- nvinfo : EIATTR_KPARAM_INFO
	.align		4
.L_9:
        /*0018*/ 	.byte	0x04, 0x17
        /*001a*/ 	.short	(.L_11 - .L_10)
.L_10:
        /*001c*/ 	.word	0x00000000
        /*0020*/ 	.short	0x0002
        /*0022*/ 	.short	0x0010
        /*0024*/ 	.byte	0x00, 0xf0, 0x11, 0x00


	//----- nvinfo : EIATTR_KPARAM_INFO
	.align		4
.L_11:
        /*0028*/ 	.byte	0x04, 0x17
        /*002a*/ 	.short	(.L_13 - .L_12)
.L_12:
        /*002c*/ 	.word	0x00000000
        /*0030*/ 	.short	0x0001
        /*0032*/ 	.short	0x0008
        /*0034*/ 	.byte	0x00, 0xf5, 0x21, 0x00


	//----- nvinfo : EIATTR_KPARAM_INFO
	.align		4
.L_13:
        /*0038*/ 	.byte	0x04, 0x17
        /*003a*/ 	.short	(.L_15 - .L_14)
.L_14:
        /*003c*/ 	.word	0x00000000
        /*0040*/ 	.short	0x0000
        /*0042*/ 	.short	0x0000
        /*0044*/ 	.byte	0x00, 0xf5, 0x21, 0x00


	//----- nvinfo : EIATTR_SPARSE_MMA_MASK
	.align		4
.L_15:
        /*0048*/ 	.byte	0x03, 0x50
        /*004a*/ 	.short	0x0000


	//----- nvinfo : EIATTR_MAXREG_COUNT
	.align		4
        /*004c*/ 	.byte	0x03, 0x1b
        /*004e*/ 	.short	0x00ff


	//----- nvinfo : EIATTR_MERCURY_ISA_VERSION
	.align		4
        /*0050*/ 	.byte	0x03, 0x5f
        /*0052*/ 	.short	0x0101


	//----- nvinfo : EIATTR_VRC_CTA_INIT_COUNT
	.align		4
        /*0054*/ 	.byte	0x02, 0x4a
	.zero		1
	.zero		1


	//----- nvinfo : EIATTR_EXIT_INSTR_OFFSETS
	.align		4
        /*0058*/ 	.byte	0x04, 0x1c
        /*005a*/ 	.short	(.L_17 - .L_16)


	//   ....[0]....
.L_16:
        /*005c*/ 	.word	0x000000c0


	//   ....[1]....
        /*0060*/ 	.word	0x00000200


	//----- nvinfo : EIATTR_CBANK_PARAM_SIZE
	.align		4
.L_17:
        /*0064*/ 	.byte	0x03, 0x19
        /*0066*/ 	.short	0x0018


	//----- nvinfo : EIATTR_PARAM_CBANK
	.align		4
        /*0068*/ 	.byte	0x04, 0x0a
        /*006a*/ 	.short	(.L_19 - .L_18)
	.align		4
.L_18:
        /*006c*/ 	.word	index@(.nv.constant0._Z26colortoGrayscaleConvertionPhS_ii)
        /*0070*/ 	.short	0x0380
        /*0072*/ 	.short	0x0018


	//----- nvinfo : EIATTR_SW_WAR
	.align		4
.L_19:
        /*0074*/ 	.byte	0x04, 0x36
        /*0076*/ 	.short	(.L_21 - .L_20)
.L_20:
        /*0078*/ 	.word	0x00000008
.L_21:


//--------------------- .nv.callgraph             --------------------------
	.section	.nv.callgraph,"",@"SHT_CUDA_CALLGRAPH"
	.align	4
	.sectionentsize	8
	.align		4
        /*0000*/ 	.word	0x00000000
	.align		4
        /*0004*/ 	.word	0xffffffff
	.align		4
        /*0008*/ 	.word	0x00000000
	.align		4
        /*000c*/ 	.word	0xfffffffe
	.align		4
        /*0010*/ 	.word	0x00000000
	.align		4
        /*0014*/ 	.word	0xfffffffd
	.align		4
        /*0018*/ 	.word	0x00000000
	.align		4
        /*001c*/ 	.word	0xfffffffc


//--------------------- .text._Z26colortoGrayscaleConvertionPhS_ii --------------------------
	.section	.text._Z26colortoGrayscaleConvertionPhS_ii,"ax",@progbits
	.align	128
        .global         _Z26colortoGrayscaleConvertionPhS_ii
        .type           _Z26colortoGrayscaleConvertionPhS_ii,@function
        .size           _Z26colortoGrayscaleConvertionPhS_ii,(.L_x_1 - _Z26colortoGrayscaleConvertionPhS_ii)
        .other          _Z26colortoGrayscaleConvertionPhS_ii,@"STO_CUDA_ENTRY STV_DEFAULT"
_Z26colortoGrayscaleConvertionPhS_ii:
.text._Z26colortoGrayscaleConvertionPhS_ii:
[----:B------:R-:W-:Y:S01]  /*0000*/  LDC R1, c[0x0][0x37c] ;  /* 0x0000df00ff017b82 */ /* 0x000fe20000000800 */
[----:B------:R-:W0:Y:S07]  /*0010*/  S2R R2, SR_TID.Y ;  /* 0x0000000000027919 */ /* 0x000e2e0000002200 */
[----:B------:R-:W1:Y:S01]  /*0020*/  LDC R0, c[0x0][0x360] ;  /* 0x0000d800ff007b82 */ /* 0x000e620000000800 */
[----:B------:R-:W2:Y:S01]  /*0030*/  LDCU.64 UR6, c[0x0][0x390] ;  /* 0x00007200ff0677ac */ /* 0x000ea20008000a00 */
[----:B------:R-:W1:Y:S06]  /*0040*/  S2R R5, SR_TID.X ;  /* 0x0000000000057919 */ /* 0x000e6c0000002100 */
[----:B------:R-:W0:Y:S08]  /*0050*/  S2UR UR5, SR_CTAID.Y ;  /* 0x00000000000579c3 */ /* 0x000e300000002600 */
[----:B------:R-:W0:Y:S08]  /*0060*/  LDC R3, c[0x0][0x364] ;  /* 0x0000d900ff037b82 */ /* 0x000e300000000800 */
[----:B------:R-:W1:Y:S01]  /*0070*/  S2UR UR4, SR_CTAID.X ;  /* 0x00000000000479c3 */ /* 0x000e620000002500 */
[----:B0-----:R-:W-:-:S05]  /*0080*/  IMAD R3, R3, UR5, R2 ;  /* 0x0000000503037c24 */ /* 0x001fca000f8e0202 */
[----:B--2---:R-:W-:Y:S01]  /*0090*/  ISETP.GE.AND P0, PT, R3, UR7, PT ;  /* 0x0000000703007c0c */ /* 0x004fe2000bf06270 */
[----:B-1----:R-:W-:-:S05]  /*00a0*/  IMAD R0, R0, UR4, R5 ;  /* 0x0000000400007c24 */ /* 0x002fca000f8e0205 */
[----:B------:R-:W-:-:S13]  /*00b0*/  ISETP.GE.OR P0, PT, R0, UR6, P0 ;  /* 0x0000000600007c0c */ /* 0x000fda0008706670 */
[----:B------:R-:W-:Y:S05]  /*00c0*/  @P0 EXIT ;  /* 0x000000000000094d */ /* 0x000fea0003800000 */
[----:B------:R-:W0:Y:S01]  /*00d0*/  LDCU.128 UR8, c[0x0][0x380] ;  /* 0x00007000ff0877ac */ /* 0x000e220008000c00 */
[----:B------:R-:W-:Y:S01]  /*00e0*/  IMAD R0, R3, UR6, R0 ;  /* 0x0000000603007c24 */ /* 0x000fe2000f8e0200 */
[----:B------:R-:W1:Y:S03]  /*00f0*/  LDCU.64 UR4, c[0x0][0x358] ;  /* 0x00006b00ff0477ac */ /* 0x000e660008000a00 */
[----:B------:R-:W-:-:S05]  /*0100*/  IMAD R3, R0, 0x3, RZ ;  /* 0x0000000300037824 */ /* 0x000fca00078e02ff */
[----:B0-----:R-:W-:-:S04]  /*0110*/  IADD3 R2, P0, PT, R3, UR10, RZ ;  /* 0x0000000a03027c10 */ /* 0x001fc8000ff1e0ff */
[----:B------:R-:W-:-:S05]  /*0120*/  LEA.HI.X.SX32 R3, R3, UR11, 0x1, P0 ;  /* 0x0000000b03037c11 */ /* 0x000fca00080f0eff */
[----:B-1----:R-:W2:Y:S04]  /*0130*/  LDG.E.U8 R5, desc[UR4][R2.64+0x1] ;  /* 0x0000010402057981 */ /* 0x002ea8000c1e1100 */
[----:B------:R-:W3:Y:S04]  /*0140*/  LDG.E.U8 R4, desc[UR4][R2.64] ;  /* 0x0000000402047981 */ /* 0x000ee8000c1e1100 */
[----:B------:R-:W4:Y:S01]  /*0150*/  LDG.E.U8 R6, desc[UR4][R2.64+0x2] ;  /* 0x0000020402067981 */ /* 0x000f22000c1e1100 */
[----:B--2---:R-:W-:Y:S02]  /*0160*/  I2FP.F32.U32 R5, R5 ;  /* 0x0000000500057245 */ /* 0x004fe40000201000 */
[----:B---3--:R-:W-:-:S03]  /*0170*/  I2FP.F32.U32 R4, R4 ;  /* 0x0000000400047245 */ /* 0x008fc60000201000 */
[----:B------:R-:W-:Y:S01]  /*0180*/  FMUL R5, R5, 0.72000002861022949219 ;  /* 0x3f3851ec05057820 */ /* 0x000fe20000400000 */
[----:B----4-:R-:W-:-:S03]  /*0190*/  I2FP.F32.U32 R7, R6 ;  /* 0x0000000600077245 */ /* 0x010fc60000201000 */
[----:B------:R-:W-:-:S04]  /*01a0*/  FFMA R4, R4, 0.20999999344348907471, R5 ;  /* 0x3e570a3d04047823 */ /* 0x000fc80000000005 */
[----:B------:R-:W-:Y:S01]  /*01b0*/  FFMA R7, R7, 0.070000000298023223877, R4 ;  /* 0x3d8f5c2907077823 */ /* 0x000fe20000000004 */
[----:B------:R-:W-:-:S04]  /*01c0*/  IADD3 R4, P0, PT, R0, UR8, RZ ;  /* 0x0000000800047c10 */ /* 0x000fc8000ff1e0ff */
[----:B------:R-:W-:Y:S01]  /*01d0*/  LEA.HI.X.SX32 R5, R0, UR9, 0x1, P0 ;  /* 0x0000000900057c11 */ /* 0x000fe200080f0eff */
[----:B------:R-:W0:Y:S04]  /*01e0*/  F2I.U32.TRUNC.NTZ R7, R7 ;  /* 0x0000000700077305 */ /* 0x000e28000020f000 */
[----:B0-----:R-:W-:Y:S01]  /*01f0*/  STG.E.U8 desc[UR4][R4.64], R7 ;  /* 0x0000000704007986 */ /* 0x001fe2000c101104 */
[----:B------:R-:W-:Y:S05]  /*0200*/  EXIT ;  /* 0x000000000000794d */ /* 0x000fea0003800000 */
.L_x_0:
[----:B------:R-:W-:-:S00]  /*0210*/  BRA `(.L_x_0) ;  /* 0xfffffffc00fc7947 */ /* 0x000fc0000383ffff */
[----:B------:R-:W-:-:S00]  /*0220*/  NOP ;  /* 0x0000000000007918 */ /* 0x000fc00000000000 */
        /* <DEDUP_REMOVED lines=13> */
.L_x_1:


//--------------------- .nv.shared.reserved.0     --------------------------
	.section	.nv.shared.reserved.0,"aw",@nobits
	.weak		__nv_reservedSMEM_offset_0_alias
	.size		__nv_reservedSMEM_offset_0_alias, 0, 64
	.other		__nv_reservedSMEM_offset_0_alias,@"STO_CUDA_RESERVED_SHARED STV_DEFAULT"
__nv_reservedSMEM_offset_0_alias:
	.zero		0
	.zero		64


//--------------------- .nv.constant0._Z26colortoGrayscaleConvertionPhS_ii --------------------------
	.section	.nv.constant0._Z26colortoGrayscaleConvertionPhS_ii,"a",@progbits
	.sectionflags	@""
	.align	4
.nv.constant0._Z26colortoGrayscaleConvertionPhS_ii:
	.zero		920


//--------------------- SYMBOLS --------------------------

	.type		.nv.reservedSmem.offset0,@object
	.size		.nv.reservedSmem.offset0,0x4
